	.headerflags	@"EF_CUDA_TEXMODE_UNIFIED EF_CUDA_64BIT_ADDRESS EF_CUDA_ACCELERATORS EF_CUDA_SM90 EF_CUDA_VIRTUAL_SM(EF_CUDA_SM90)"
	.elftype	@"ET_EXEC"


//--------------------- .nv.info                  --------------------------
	.section	.nv.info,"",@"SHT_CUDA_INFO"
	.align	4


	//----- nvinfo : EIATTR_REGCOUNT
	.align		4
        /*0000*/ 	.byte	0x04, 0x2f
        /*0002*/ 	.short	(.L_3 - .L_2)
	.align		4
.L_2:
        /*0004*/ 	.word	index@(triton_poi_fused__native_batch_norm_legit_no_training_relu_112)
        /*0008*/ 	.word	0x00000016


	//----- nvinfo : EIATTR_MIN_STACK_SIZE
	.align		4
.L_3:
        /*000c*/ 	.byte	0x04, 0x12
        /*000e*/ 	.short	(.L_5 - .L_4)
	.align		4
.L_4:
        /*0010*/ 	.word	index@(triton_poi_fused__native_batch_norm_legit_no_training_relu_112)
        /*0014*/ 	.word	0x00000000


	//----- nvinfo : EIATTR_FRAME_SIZE
	.align		4
.L_5:
        /*0018*/ 	.byte	0x04, 0x11
        /*001a*/ 	.short	(.L_7 - .L_6)
	.align		4
.L_6:
        /*001c*/ 	.word	index@(triton_poi_fused__native_batch_norm_legit_no_training_relu_112)
        /*0020*/ 	.word	0x00000000


	//----- nvinfo : EIATTR_MIN_STACK_SIZE
	.align		4
.L_7:
        /*0024*/ 	.byte	0x04, 0x12
        /*0026*/ 	.short	(.L_9 - .L_8)
	.align		4
.L_8:
        /*0028*/ 	.word	index@(triton_poi_fused__native_batch_norm_legit_no_training_relu_112)
        /*002c*/ 	.word	0x00000000
.L_9:


//--------------------- .nv.info.triton_poi_fused__native_batch_norm_legit_no_training_relu_112 --------------------------
	.section	.nv.info.triton_poi_fused__native_batch_norm_legit_no_training_relu_112,"",@"SHT_CUDA_INFO"
	.sectionflags	@""
	.align	4


	//----- nvinfo : EIATTR_CUDA_API_VERSION
	.align		4
        /*0000*/ 	.byte	0x04, 0x37
        /*0002*/ 	.short	(.L_11 - .L_10)
.L_10:
        /*0004*/ 	.word	0x0000007c


	//----- nvinfo : EIATTR_KPARAM_INFO
	.align		4
.L_11:
        /*0008*/ 	.byte	0x04, 0x17
        /*000a*/ 	.short	(.L_13 - .L_12)
.L_12:
        /*000c*/ 	.word	0x00000000
        /*0010*/ 	.short	0x0006
        /*0012*/ 	.short	0x0030
        /*0014*/ 	.byte	0x00, 0xf0, 0x11, 0x00


	//----- nvinfo : EIATTR_KPARAM_INFO
	.align		4
.L_13:
        /*0018*/ 	.byte	0x04, 0x17
        /*001a*/ 	.short	(.L_15 - .L_14)
.L_14:
        /*001c*/ 	.word	0x00000000
        /*0020*/ 	.short	0x0005
        /*0022*/ 	.short	0x0028
        /*0024*/ 	.byte	0x00, 0xf4, 0x21, 0x00


	//----- nvinfo : EIATTR_KPARAM_INFO
	.align		4
.L_15:
        /*0028*/ 	.byte	0x04, 0x17
        /*002a*/ 	.short	(.L_17 - .L_16)
.L_16:
        /*002c*/ 	.word	0x00000000
        /*0030*/ 	.short	0x0004
        /*0032*/ 	.short	0x0020
        /*0034*/ 	.byte	0x00, 0xf4, 0x21, 0x00


	//----- nvinfo : EIATTR_KPARAM_INFO
	.align		4
.L_17:
        /*0038*/ 	.byte	0x04, 0x17
        /*003a*/ 	.short	(.L_19 - .L_18)
.L_18:
        /*003c*/ 	.word	0x00000000
        /*0040*/ 	.short	0x0003
        /*0042*/ 	.short	0x0018
        /*0044*/ 	.byte	0x00, 0xf4, 0x21, 0x00


	//----- nvinfo : EIATTR_KPARAM_INFO
	.align		4
.L_19:
        /*0048*/ 	.byte	0x04, 0x17
        /*004a*/ 	.short	(.L_21 - .L_20)
.L_20:
        /*004c*/ 	.word	0x00000000
        /*0050*/ 	.short	0x0002
        /*0052*/ 	.short	0x0010
        /*0054*/ 	.byte	0x00, 0xf4, 0x21, 0x00


	//----- nvinfo : EIATTR_KPARAM_INFO
	.align		4
.L_21:
        /*0058*/ 	.byte	0x04, 0x17
        /*005a*/ 	.short	(.L_23 - .L_22)
.L_22:
        /*005c*/ 	.word	0x00000000
        /*0060*/ 	.short	0x0001
        /*0062*/ 	.short	0x0008
        /*0064*/ 	.byte	0x00, 0xf4, 0x21, 0x00


	//----- nvinfo : EIATTR_KPARAM_INFO
	.align		4
.L_23:
        /*0068*/ 	.byte	0x04, 0x17
        /*006a*/ 	.short	(.L_25 - .L_24)
.L_24:
        /*006c*/ 	.word	0x00000000
        /*0070*/ 	.short	0x0000
        /*0072*/ 	.short	0x0000
        /*0074*/ 	.byte	0x00, 0xf4, 0x21, 0x00


	//----- nvinfo : EIATTR_SPARSE_MMA_MASK
	.align		4
.L_25:
        /*0078*/ 	.byte	0x03, 0x50
        /*007a*/ 	.short	0x0000


	//----- nvinfo : EIATTR_MAXREG_COUNT
	.align		4
        /*007c*/ 	.byte	0x03, 0x1b
        /*007e*/ 	.short	0x00ff


	//----- nvinfo : EIATTR_EXIT_INSTR_OFFSETS
	.align		4
        /*0080*/ 	.byte	0x04, 0x1c
        /*0082*/ 	.short	(.L_27 - .L_26)


	//   ....[0]....
.L_26:
        /*0084*/ 	.word	0x000004a0


	//   ....[1]....
        /*0088*/ 	.word	0x000004c0


	//----- nvinfo : EIATTR_REQNTID
	.align		4
.L_27:
        /*008c*/ 	.byte	0x04, 0x10
        /*008e*/ 	.short	(.L_29 - .L_28)
.L_28:
        /*0090*/ 	.word	0x00000080
        /*0094*/ 	.word	0x00000001
        /*0098*/ 	.word	0x00000001


	//----- nvinfo : EIATTR_CBANK_PARAM_SIZE
	.align		4
.L_29:
        /*009c*/ 	.byte	0x03, 0x19
        /*009e*/ 	.short	0x0034


	//----- nvinfo : EIATTR_PARAM_CBANK
	.align		4
        /*00a0*/ 	.byte	0x04, 0x0a
        /*00a2*/ 	.short	(.L_31 - .L_30)
	.align		4
.L_30:
        /*00a4*/ 	.word	index@(.nv.constant0.triton_poi_fused__native_batch_norm_legit_no_training_relu_112)
        /*00a8*/ 	.short	0x0210
        /*00aa*/ 	.short	0x0034


	//----- nvinfo : EIATTR_SW_WAR
	.align		4
.L_31:
        /*00ac*/ 	.byte	0x04, 0x36
        /*00ae*/ 	.short	(.L_33 - .L_32)
.L_32:
        /*00b0*/ 	.word	0x00000008
.L_33:


//--------------------- .nv.callgraph             --------------------------
	.section	.nv.callgraph,"",@"SHT_CUDA_CALLGRAPH"
	.align	4
	.sectionentsize	8
	.align		4
        /*0000*/ 	.word	0x00000000
	.align		4
        /*0004*/ 	.word	0xffffffff
	.align		4
        /*0008*/ 	.word	0x00000000
	.align		4
        /*000c*/ 	.word	0xfffffffe
	.align		4
        /*0010*/ 	.word	0x00000000
	.align		4
        /*0014*/ 	.word	0xfffffffd
	.align		4
        /*0018*/ 	.word	0x00000000
	.align		4
        /*001c*/ 	.word	0xfffffffc


//--------------------- .nv.constant4             --------------------------
	.section	.nv.constant4,"a",@progbits
	.align	8
	.align		8
.nv.constant4:
        /*0000*/ 	.dword	_$_str
	.align		8
        /*0008*/ 	.dword	_$_str_$_2


//--------------------- .text.triton_poi_fused__native_batch_norm_legit_no_training_relu_112 --------------------------
	.section	.text.triton_poi_fused__native_batch_norm_legit_no_training_relu_112,"ax",@progbits
	.align	128
        .global         triton_poi_fused__native_batch_norm_legit_no_training_relu_112
        .type           triton_poi_fused__native_batch_norm_legit_no_training_relu_112,@function
        .size           triton_poi_fused__native_batch_norm_legit_no_training_relu_112,(.L_x_1 - triton_poi_fused__native_batch_norm_legit_no_training_relu_112)
        .other          triton_poi_fused__native_batch_norm_legit_no_training_relu_112,@"STO_CUDA_ENTRY STV_DEFAULT"
triton_poi_fused__native_batch_norm_legit_no_training_relu_112:
.text.triton_poi_fused__native_batch_norm_legit_no_training_relu_112:
[----:B------:R-:W0:Y:S01]  /*0000*/  LDC R1, c[0x0][0x28] ;  /* 0x00000a00ff017b82 */ /* 0x000e220000000800 */
[----:B------:R-:W1:Y:S01]  /*0010*/  S2R R0, SR_TID.X ;  /* 0x0000000000007919 */ /* 0x000e620000002100 */
[----:B------:R-:W-:-:S06]  /*0020*/  HFMA2.MMA R2, -RZ, RZ, 0, 0 ;  /* 0x00000000ff027435 */ /* 0x000fcc00000001ff */
[----:B------:R-:W2:Y:S01]  /*0030*/  LDC.64 R8, c[0x0][0x220] ;  /* 0x00008800ff087b82 */ /* 0x000ea20000000a00 */
[----:B------:R-:W-:Y:S01]  /*0040*/  ULDC.64 UR4, c[0x0][0x208] ;  /* 0x0000820000047ab9 */ /* 0x000fe20000000a00 */
[----:B------:R-:W3:Y:S06]  /*0050*/  S2R R5, SR_CTAID.X ;  /* 0x0000000000057919 */ /* 0x000eec0000002500 */
[----:B------:R-:W4:Y:S08]  /*0060*/  LDC.64 R14, c[0x0][0x218] ;  /* 0x00008600ff0e7b82 */ /* 0x000f300000000a00 */
[----:B------:R-:W5:Y:S08]  /*0070*/  LDC.64 R12, c[0x0][0x210] ;  /* 0x00008400ff0c7b82 */ /* 0x000f700000000a00 */
[----:B------:R-:W4:Y:S01]  /*0080*/  LDC.64 R16, c[0x0][0x228] ;  /* 0x00008a00ff107b82 */ /* 0x000f220000000a00 */
[----:B-1----:R-:W-:-:S07]  /*0090*/  SHF.L.U32 R0, R0, 0x1, RZ ;  /* 0x0000000100007819 */ /* 0x002fce00000006ff */
[----:B------:R-:W1:Y:S01]  /*00a0*/  LDC.64 R18, c[0x0][0x230] ;  /* 0x00008c00ff127b82 */ /* 0x000e620000000a00 */
[----:B---3--:R-:W-:Y:S02]  /*00b0*/  SHF.R.S32.HI R3, RZ, 0x17, R5 ;  /* 0x00000017ff037819 */ /* 0x008fe40000011405 */
[----:B------:R-:W-:Y:S02]  /*00c0*/  LOP3.LUT R0, R0, 0xfe, RZ, 0xc0, !PT ;  /* 0x000000fe00007812 */ /* 0x000fe400078ec0ff */
[----:B------:R-:W-:Y:S02]  /*00d0*/  SGXT R3, R3, 0x1 ;  /* 0x000000010303781a */ /* 0x000fe40000000200 */
[----:B------:R-:W-:-:S04]  /*00e0*/  LEA R0, R5, R0, 0x8 ;  /* 0x0000000005007211 */ /* 0x000fc800078e40ff */
[----:B------:R-:W-:Y:S02]  /*00f0*/  LEA.HI R3, R3, R0, RZ, 0x2 ;  /* 0x0000000003037211 */ /* 0x000fe400078f10ff */
[----:B------:R-:W-:Y:S02]  /*0100*/  ISETP.GE.AND P0, PT, R0, 0x4600, PT ;  /* 0x000046000000780c */ /* 0x000fe40003f06270 */
[----:B------:R-:W-:-:S05]  /*0110*/  SHF.R.S32.HI R3, RZ, 0x2, R3 ;  /* 0x00000002ff037819 */ /* 0x000fca0000011403 */
[----:B------:R-:W-:-:S05]  /*0120*/  IMAD.HI R2, R3, -0x15f15f15, R2 ;  /* 0xea0ea0eb03027827 */ /* 0x000fca00078e0202 */
[----:B------:R-:W-:-:S04]  /*0130*/  SHF.R.U32.HI R5, RZ, 0x1f, R2 ;  /* 0x0000001fff057819 */ /* 0x000fc80000011602 */
[----:B------:R-:W-:-:S05]  /*0140*/  LEA.HI.SX32 R5, R2, R5, 0x16 ;  /* 0x0000000502057211 */ /* 0x000fca00078fb2ff */
[----:B------:R-:W-:Y:S01]  /*0150*/  IMAD R11, R5, -0x460, R3 ;  /* 0xfffffba0050b7824 */ /* 0x000fe200078e0203 */
[----:B------:R-:W-:-:S03]  /*0160*/  CS2R R4, SRZ ;  /* 0x0000000000047805 */ /* 0x000fc6000001ff00 */
[----:B--2---:R-:W-:-:S05]  /*0170*/  IMAD.WIDE R8, R11, 0x4, R8 ;  /* 0x000000040b087825 */ /* 0x004fca00078e0208 */
[----:B------:R-:W2:Y:S04]  /*0180*/  @!P0 LDG.E.EL R4, desc[UR4][R8.64] ;  /* 0x0000000408048981 */ /* 0x000ea8000c2e1900 */
[----:B------:R3:W2:Y:S01]  /*0190*/  @!P0 LDG.E.EL R5, desc[UR4][R8.64] ;  /* 0x0000000408058981 */ /* 0x0006a2000c2e1900 */
[----:B------:R-:W-:Y:S02]  /*01a0*/  CS2R R6, SRZ ;  /* 0x0000000000067805 */ /* 0x000fe4000001ff00 */
[----:B------:R-:W-:Y:S01]  /*01b0*/  CS2R R2, SRZ ;  /* 0x0000000000027805 */ /* 0x000fe2000001ff00 */
[----:B----4-:R-:W-:-:S04]  /*01c0*/  IMAD.WIDE R14, R11, 0x4, R14 ;  /* 0x000000040b0e7825 */ /* 0x010fc800078e020e */
[----:B-----5:R-:W-:Y:S01]  /*01d0*/  IMAD.WIDE R12, R0, 0x4, R12 ;  /* 0x00000004000c7825 */ /* 0x020fe200078e020c */
[----:B------:R-:W4:Y:S01]  /*01e0*/  @!P0 LDG.E.EL R7, desc[UR4][R14.64] ;  /* 0x000000040e078981 */ /* 0x000f22000c2e1900 */
[----:B---3--:R-:W-:Y:S02]  /*01f0*/  CS2R R8, SRZ ;  /* 0x0000000000087805 */ /* 0x008fe4000001ff00 */
[C---:B0-----:R-:W-:Y:S01]  /*0200*/  IMAD.WIDE R16, R11.reuse, 0x4, R16 ;  /* 0x000000040b107825 */ /* 0x041fe200078e0210 */
[----:B------:R0:W3:Y:S03]  /*0210*/  @!P0 LDG.E.EL R6, desc[UR4][R14.64] ;  /* 0x000000040e068981 */ /* 0x0000e6000c2e1900 */
[----:B-1----:R-:W-:Y:S01]  /*0220*/  IMAD.WIDE R18, R11, 0x4, R18 ;  /* 0x000000040b127825 */ /* 0x002fe200078e0212 */
[----:B------:R1:W4:Y:S01]  /*0230*/  @!P0 LDG.E.64 R2, desc[UR4][R12.64] ;  /* 0x000000040c028981 */ /* 0x000322000c1e1b00 */
[----:B------:R-:W-:-:S03]  /*0240*/  CS2R R10, SRZ ;  /* 0x00000000000a7805 */ /* 0x000fc6000001ff00 */
[----:B------:R-:W5:Y:S04]  /*0250*/  @!P0 LDG.E.EL R9, desc[UR4][R18.64] ;  /* 0x0000000412098981 */ /* 0x000f68000c2e1900 */
[----:B------:R-:W5:Y:S04]  /*0260*/  @!P0 LDG.E.EL R10, desc[UR4][R16.64] ;  /* 0x00000004100a8981 */ /* 0x000f68000c2e1900 */
[----:B------:R-:W3:Y:S04]  /*0270*/  @!P0 LDG.E.EL R11, desc[UR4][R16.64] ;  /* 0x00000004100b8981 */ /* 0x000ee8000c2e1900 */
[----:B------:R-:W3:Y:S01]  /*0280*/  @!P0 LDG.E.EL R8, desc[UR4][R18.64] ;  /* 0x0000000412088981 */ /* 0x000ee2000c2e1900 */
[----:B0-----:R-:W-:Y:S01]  /*0290*/  MOV R14, 0x3e800000 ;  /* 0x3e800000000e7802 */ /* 0x001fe20000000f00 */
[----:B--2---:R-:W-:Y:S01]  /*02a0*/  FADD R4, R4, 9.9999997473787516356e-06 ;  /* 0x3727c5ac04047421 */ /* 0x004fe20000000000 */
[----:B------:R-:W-:-:S03]  /*02b0*/  FADD R5, R5, 9.9999997473787516356e-06 ;  /* 0x3727c5ac05057421 */ /* 0x000fc60000000000 */
[----:B-1----:R-:W0:Y:S08]  /*02c0*/  MUFU.SQRT R12, R4 ;  /* 0x00000004000c7308 */ /* 0x002e300000002000 */
[----:B------:R1:W2:Y:S01]  /*02d0*/  MUFU.SQRT R13, R5 ;  /* 0x00000005000d7308 */ /* 0x0002a20000002000 */
[C---:B0-----:R-:W-:Y:S02]  /*02e0*/  FSETP.GT.AND P1, PT, R12.reuse, 8.50705917302346158658e+37, PT ;  /* 0x7e8000000c00780b */ /* 0x041fe40003f24000 */
[----:B------:R-:W-:Y:S01]  /*02f0*/  FSETP.GEU.AND P3, PT, R12, 1.175494350822287508e-38, PT ;  /* 0x008000000c00780b */ /* 0x000fe20003f6e000 */
[----:B-1----:R-:W0:Y:S01]  /*0300*/  LDC.64 R4, c[0x0][0x238] ;  /* 0x00008e00ff047b82 */ /* 0x002e220000000a00 */
[----:B--2---:R-:W-:-:S02]  /*0310*/  FSETP.GT.AND P2, PT, R13, 8.50705917302346158658e+37, PT ;  /* 0x7e8000000d00780b */ /* 0x004fc40003f44000 */
[----:B------:R-:W-:-:S07]  /*0320*/  FSETP.GEU.AND P4, PT, R13, 1.175494350822287508e-38, PT ;  /* 0x008000000d00780b */ /* 0x000fce0003f8e000 */
[----:B------:R-:W-:-:S04]  /*0330*/  @P1 FMUL R12, R12, 0.25 ;  /* 0x3e8000000c0c1820 */ /* 0x000fc80000400000 */
[----:B------:R-:W-:Y:S01]  /*0340*/  @!P3 FMUL R12, R12, 16777216 ;  /* 0x4b8000000c0cb820 */ /* 0x000fe20000400000 */
[----:B------:R-:W-:-:S04]  /*0350*/  @P2 FMUL R13, R13, 0.25 ;  /* 0x3e8000000d0d2820 */ /* 0x000fc80000400000 */
[----:B------:R-:W-:Y:S01]  /*0360*/  @!P4 FMUL R13, R13, 16777216 ;  /* 0x4b8000000d0dc820 */ /* 0x000fe20000400000 */
[----:B------:R-:W1:Y:S01]  /*0370*/  MUFU.RCP R12, R12 ;  /* 0x0000000c000c7308 */ /* 0x000e620000001000 */
[----:B------:R-:W-:-:S07]  /*0380*/  FSEL R15, R14, 1, P1 ;  /* 0x3f8000000e0f7808 */ /* 0x000fce0000800000 */
[----:B------:R-:W2:Y:S01]  /*0390*/  MUFU.RCP R13, R13 ;  /* 0x0000000d000d7308 */ /* 0x000ea20000001000 */
[----:B------:R-:W-:Y:S01]  /*03a0*/  FSEL R14, R14, 1, P2 ;  /* 0x3f8000000e0e7808 */ /* 0x000fe20001000000 */
[----:B------:R-:W-:-:S04]  /*03b0*/  @!P3 FMUL R15, R15, 16777216 ;  /* 0x4b8000000f0fb820 */ /* 0x000fc80000400000 */
[----:B------:R-:W-:Y:S01]  /*03c0*/  @!P4 FMUL R14, R14, 16777216 ;  /* 0x4b8000000e0ec820 */ /* 0x000fe20000400000 */
[----:B----4-:R-:W-:Y:S01]  /*03d0*/  FADD R2, -R7, R2 ;  /* 0x0000000207027221 */ /* 0x010fe20000000100 */
[----:B---3--:R-:W-:Y:S01]  /*03e0*/  FADD R3, -R6, R3 ;  /* 0x0000000306037221 */ /* 0x008fe20000000100 */
[----:B-1----:R-:W-:Y:S01]  /*03f0*/  FMUL R15, R12, R15 ;  /* 0x0000000f0c0f7220 */ /* 0x002fe20000400000 */
[----:B--2---:R-:W-:-:S03]  /*0400*/  FMUL R14, R13, R14 ;  /* 0x0000000e0d0e7220 */ /* 0x004fc60000400000 */
[----:B------:R-:W-:Y:S01]  /*0410*/  FMUL R2, R2, R15 ;  /* 0x0000000f02027220 */ /* 0x000fe20000400000 */
[----:B------:R-:W-:-:S03]  /*0420*/  FMUL R3, R3, R14 ;  /* 0x0000000e03037220 */ /* 0x000fc60000400000 */
[----:B-----5:R-:W-:Y:S01]  /*0430*/  FFMA R2, R2, R10, R9 ;  /* 0x0000000a02027223 */ /* 0x020fe20000000009 */
[----:B------:R-:W-:-:S04]  /*0440*/  FFMA R3, R3, R11, R8 ;  /* 0x0000000b03037223 */ /* 0x000fc80000000008 */
[----:B------:R-:W-:Y:S02]  /*0450*/  FSETP.GEU.AND P1, PT, R2, RZ, PT ;  /* 0x000000ff0200720b */ /* 0x000fe40003f2e000 */
[C---:B------:R-:W-:Y:S01]  /*0460*/  FSETP.GEU.AND P2, PT, R3.reuse, RZ, PT ;  /* 0x000000ff0300720b */ /* 0x040fe20003f4e000 */
[----:B0-----:R-:W-:Y:S01]  /*0470*/  IMAD.WIDE R4, R0, 0x4, R4 ;  /* 0x0000000400047825 */ /* 0x001fe200078e0204 */
[----:B------:R-:W-:Y:S02]  /*0480*/  FSEL R2, R2, RZ, P1 ;  /* 0x000000ff02027208 */ /* 0x000fe40000800000 */
[----:B------:R-:W-:Y:S01]  /*0490*/  FSEL R3, R3, RZ, P2 ;  /* 0x000000ff03037208 */ /* 0x000fe20001000000 */
[----:B------:R-:W-:Y:S08]  /*04a0*/  @P0 EXIT ;  /* 0x000000000000094d */ /* 0x000ff00003800000 */
[----:B------:R-:W-:Y:S01]  /*04b0*/  STG.E.64 desc[UR4][R4.64], R2 ;  /* 0x0000000204007986 */ /* 0x000fe2000c101b04 */
[----:B------:R-:W-:Y:S05]  /*04c0*/  EXIT ;  /* 0x000000000000794d */ /* 0x000fea0003800000 */
.L_x_0:
[----:B------:R-:W-:-:S00]  /*04d0*/  BRA `(.L_x_0) ;  /* 0xfffffffc00fc7947 */ /* 0x000fc0000383ffff */
[----:B------:R-:W-:-:S00]  /*04e0*/  NOP ;  /* 0x0000000000007918 */ /* 0x000fc00000000000 */
        /* <DEDUP_REMOVED lines=9> */
.L_x_1:


//--------------------- .nv.global.init           --------------------------
	.section	.nv.global.init,"aw",@progbits
.nv.global.init:
	.type		_$_str,@object
	.size		_$_str,(_$_str_$_2 - _$_str)
_$_str:
        /*0000*/ 	.byte	0x5f, 0x5f, 0x43, 0x55, 0x44, 0x41, 0x5f, 0x46, 0x54, 0x5a, 0x00
	.type		_$_str_$_2,@object
	.size		_$_str_$_2,(.L_1 - _$_str_$_2)
_$_str_$_2:
        /*000b*/ 	.byte	0x5f, 0x5f, 0x43, 0x55, 0x44, 0x41, 0x5f, 0x50, 0x52, 0x45, 0x43, 0x5f, 0x53, 0x51, 0x52, 0x54
        /*001b*/ 	.byte	0x00
.L_1:


//--------------------- .nv.constant0.triton_poi_fused__native_batch_norm_legit_no_training_relu_112 --------------------------
	.section	.nv.constant0.triton_poi_fused__native_batch_norm_legit_no_training_relu_112,"a",@progbits
	.sectionflags	@""
	.align	4
.nv.constant0.triton_poi_fused__native_batch_norm_legit_no_training_relu_112:
	.zero		580
